//
// Generated by NVIDIA NVVM Compiler
//
// Compiler Build ID: CL-36424714
// Cuda compilation tools, release 13.0, V13.0.88
// Based on NVVM 20.0.0
//

.version 9.0
.target sm_100
.address_size 64

	// .globl	default_function_kernel

.visible .entry default_function_kernel(
	.param .u64 .ptr .align 1 default_function_kernel_param_0,
	.param .u64 .ptr .align 1 default_function_kernel_param_1,
	.param .u64 .ptr .align 1 default_function_kernel_param_2
)
.maxntid 38
{
	.reg .pred 	%p<3>;
	.reg .b32 	%r<6>;
	.reg .b32 	%f<6>;
	.reg .b64 	%rd<13>;

	ld.param.u64 	%rd1, [default_function_kernel_param_0];
	ld.param.u64 	%rd2, [default_function_kernel_param_1];
	ld.param.u64 	%rd3, [default_function_kernel_param_2];
	cvta.to.global.u64 	%rd4, %rd3;
	mov.u32 	%r3, %ctaid.x;
	mov.u32 	%r1, %tid.x;
	mad.lo.s32 	%r2, %r3, 38, %r1;
	mul.wide.u32 	%rd5, %r2, 4;
	add.s64 	%rd6, %rd4, %rd5;
	ld.global.nc.f32 	%f5, [%rd6];
	setp.gt.f32 	%p1, %f5, 0f00000000;
	@%p1 bra 	$L__BB0_2;
	cvta.to.global.u64 	%rd7, %rd1;
	add.s32 	%r4, %r1, -19;
	setp.lt.u32 	%p2, %r1, 19;
	selp.b32 	%r5, %r1, %r4, %p2;
	mul.wide.u32 	%rd8, %r5, 4;
	add.s64 	%rd9, %rd7, %rd8;
	ld.global.nc.f32 	%f4, [%rd9];
	mul.f32 	%f5, %f5, %f4;
$L__BB0_2:
	cvta.to.global.u64 	%rd10, %rd2;
	add.s64 	%rd12, %rd10, %rd5;
	st.global.f32 	[%rd12], %f5;
	ret;

}


// ===== COMPILED SASS (sm_100) =====

	.target	sm_100

	.elftype	@"ET_EXEC"


//--------------------- .note.nv.tkinfo           --------------------------
	.section	.note.nv.tkinfo,"",@"SHT_NOTE"
	.sectionflags	@"SHF_NOTE_NV_TKINFO"
	.tkinfo
        /*0018*/ 	.word	0x00000002
        /*0030*/ 	.string	""
        /*0030*/ 	.string	"ptxas"
        /*0030*/ 	.string	"Cuda compilation tools, release 13.0, V13.0.88"
        /*0030*/ 	.string	"Build cuda_13.0.r13.0/compiler.36424714_0"
        /*0030*/ 	.string	"-arch sm_100 -m 64 "



//--------------------- .note.nv.cuinfo           --------------------------
	.section	.note.nv.cuinfo,"",@"SHT_NOTE"
	.sectionflags	@"SHF_NOTE_NV_CUINFO"
        /*0018*/ 	.short	0x0002
        /*001a*/ 	.short	0x0064
        /*001c*/ 	.short	0x0082
	.zero		2


//--------------------- .nv.info                  --------------------------
	.section	.nv.info,"",@"SHT_CUDA_INFO"
	.align	4


	//----- nvinfo : EIATTR_REGCOUNT
	.align		4
        /*0000*/ 	.byte	0x04, 0x2f
        /*0002*/ 	.short	(.L_1 - .L_0)
	.align		4
.L_0:
        /*0004*/ 	.word	index@(default_function_kernel)
        /*0008*/ 	.word	0x0000000c


	//----- nvinfo : EIATTR_FRAME_SIZE
	.align		4
.L_1:
        /*000c*/ 	.byte	0x04, 0x11
        /*000e*/ 	.short	(.L_3 - .L_2)
	.align		4
.L_2:
        /*0010*/ 	.word	index@(default_function_kernel)
        /*0014*/ 	.word	0x00000000


	//----- nvinfo : EIATTR_MIN_STACK_SIZE
	.align		4
.L_3:
        /*0018*/ 	.byte	0x04, 0x12
        /*001a*/ 	.short	(.L_5 - .L_4)
	.align		4
.L_4:
        /*001c*/ 	.word	index@(default_function_kernel)
        /*0020*/ 	.word	0x00000000
.L_5:


//--------------------- .nv.compat                --------------------------
	.section	.nv.compat,"",@"SHT_CUDA_COMPAT_INFO"
	.align	4
        /*0000*/ 	.byte	0x02, 0x09, 0x00, 0x00, 0x02, 0x02, 0x01, 0x00, 0x02, 0x05, 0x05, 0x00, 0x03, 0x07, 0x01, 0x01
        /*0010*/ 	.byte	0x02, 0x03, 0x00, 0x00, 0x02, 0x06, 0x01, 0x00, 0x04, 0x0b, 0x08, 0x00, 0x09, 0x00, 0x00, 0x00
        /*0020*/ 	.byte	0x00, 0x00, 0x00, 0x00


//--------------------- .nv.info.default_function_kernel --------------------------
	.section	.nv.info.default_function_kernel,"",@"SHT_CUDA_INFO"
	.sectionflags	@""
	.align	4


	//----- nvinfo : EIATTR_CUDA_API_VERSION
	.align		4
        /*0000*/ 	.byte	0x04, 0x37
        /*0002*/ 	.short	(.L_7 - .L_6)
.L_6:
        /*0004*/ 	.word	0x00000082


	//----- nvinfo : EIATTR_KPARAM_INFO
	.align		4
.L_7:
        /*0008*/ 	.byte	0x04, 0x17
        /*000a*/ 	.short	(.L_9 - .L_8)
.L_8:
        /*000c*/ 	.word	0x00000000
        /*0010*/ 	.short	0x0002
        /*0012*/ 	.short	0x0010
        /*0014*/ 	.byte	0x00, 0xf5, 0x21, 0x00


	//----- nvinfo : EIATTR_KPARAM_INFO
	.align		4
.L_9:
        /*0018*/ 	.byte	0x04, 0x17
        /*001a*/ 	.short	(.L_11 - .L_10)
.L_10:
        /*001c*/ 	.word	0x00000000
        /*0020*/ 	.short	0x0001
        /*0022*/ 	.short	0x0008
        /*0024*/ 	.byte	0x00, 0xf5, 0x21, 0x00


	//----- nvinfo : EIATTR_KPARAM_INFO
	.align		4
.L_11:
        /*0028*/ 	.byte	0x04, 0x17
        /*002a*/ 	.short	(.L_13 - .L_12)
.L_12:
        /*002c*/ 	.word	0x00000000
        /*0030*/ 	.short	0x0000
        /*0032*/ 	.short	0x0000
        /*0034*/ 	.byte	0x00, 0xf5, 0x21, 0x00


	//----- nvinfo : EIATTR_SPARSE_MMA_MASK
	.align		4
.L_13:
        /*0038*/ 	.byte	0x03, 0x50
        /*003a*/ 	.short	0x0000


	//----- nvinfo : EIATTR_MAXREG_COUNT
	.align		4
        /*003c*/ 	.byte	0x03, 0x1b
        /*003e*/ 	.short	0x00ff


	//----- nvinfo : EIATTR_MERCURY_ISA_VERSION
	.align		4
        /*0040*/ 	.byte	0x03, 0x5f
        /*0042*/ 	.short	0x0101


	//----- nvinfo : EIATTR_VRC_CTA_INIT_COUNT
	.align		4
        /*0044*/ 	.byte	0x02, 0x4a
	.zero		1
	.zero		1


	//----- nvinfo : EIATTR_EXIT_INSTR_OFFSETS
	.align		4
        /*0048*/ 	.byte	0x04, 0x1c
        /*004a*/ 	.short	(.L_15 - .L_14)


	//   ....[0]....
.L_14:
        /*004c*/ 	.word	0x00000150


	//----- nvinfo : EIATTR_MAX_THREADS
	.align		4
.L_15:
        /*0050*/ 	.byte	0x04, 0x05
        /*0052*/ 	.short	(.L_17 - .L_16)
.L_16:
        /*0054*/ 	.word	0x00000026
        /*0058*/ 	.word	0x00000001
        /*005c*/ 	.word	0x00000001


	//----- nvinfo : EIATTR_CRS_STACK_SIZE
	.align		4
.L_17:
        /*0060*/ 	.byte	0x04, 0x1e
        /*0062*/ 	.short	(.L_19 - .L_18)
.L_18:
        /*0064*/ 	.word	0x00000000


	//----- nvinfo : EIATTR_CBANK_PARAM_SIZE
	.align		4
.L_19:
        /*0068*/ 	.byte	0x03, 0x19
        /*006a*/ 	.short	0x0018


	//----- nvinfo : EIATTR_PARAM_CBANK
	.align		4
        /*006c*/ 	.byte	0x04, 0x0a
        /*006e*/ 	.short	(.L_21 - .L_20)
	.align		4
.L_20:
        /*0070*/ 	.word	index@(.nv.constant0.default_function_kernel)
        /*0074*/ 	.short	0x0380
        /*0076*/ 	.short	0x0018


	//----- nvinfo : EIATTR_SW_WAR
	.align		4
.L_21:
        /*0078*/ 	.byte	0x04, 0x36
        /*007a*/ 	.short	(.L_23 - .L_22)
.L_22:
        /*007c*/ 	.word	0x00000008
.L_23:


//--------------------- .nv.callgraph             --------------------------
	.section	.nv.callgraph,"",@"SHT_CUDA_CALLGRAPH"
	.align	4
	.sectionentsize	8
	.align		4
        /*0000*/ 	.word	0x00000000
	.align		4
        /*0004*/ 	.word	0xffffffff
	.align		4
        /*0008*/ 	.word	0x00000000
	.align		4
        /*000c*/ 	.word	0xfffffffe
	.align		4
        /*0010*/ 	.word	0x00000000
	.align		4
        /*0014*/ 	.word	0xfffffffd
	.align		4
        /*0018*/ 	.word	0x00000000
	.align		4
        /*001c*/ 	.word	0xfffffffc


//--------------------- .text.default_function_kernel --------------------------
	.section	.text.default_function_kernel,"ax",@progbits
	.align	128
        .global         default_function_kernel
        .type           default_function_kernel,@function
        .size           default_function_kernel,(.L_x_3 - default_function_kernel)
        .other          default_function_kernel,@"STO_CUDA_ENTRY STV_DEFAULT"
default_function_kernel:
.text.default_function_kernel:
[----:B------:R-:W-:Y:S01]  /*0000*/  LDC R1, c[0x0][0x37c] ;  /* 0x0000df00ff017b82 */ /* 0x000fe20000000800 */
[----:B------:R-:W0:Y:S07]  /*0010*/  S2R R7, SR_CTAID.X ;  /* 0x0000000000077919 */ /* 0x000e2e0000002500 */
[----:B------:R-:W1:Y:S01]  /*0020*/  LDC.64 R2, c[0x0][0x390] ;  /* 0x0000e400ff027b82 */ /* 0x000e620000000a00 */
[----:B------:R-:W2:Y:S01]  /*0030*/  LDCU.64 UR4, c[0x0][0x358] ;  /* 0x00006b00ff0477ac */ /* 0x000ea20008000a00 */
[----:B------:R-:W0:Y:S06]  /*0040*/  S2R R0, SR_TID.X ;  /* 0x0000000000007919 */ /* 0x000e2c0000002100 */
[----:B------:R-:W3:Y:S01]  /*0050*/  LDC.64 R4, c[0x0][0x388] ;  /* 0x0000e200ff047b82 */ /* 0x000ee20000000a00 */
[----:B0-----:R-:W-:-:S04]  /*0060*/  IMAD R7, R7, 0x26, R0 ;  /* 0x0000002607077824 */ /* 0x001fc800078e0200 */
[----:B-1----:R-:W-:-:S05]  /*0070*/  IMAD.WIDE.U32 R2, R7, 0x4, R2 ;  /* 0x0000000407027825 */ /* 0x002fca00078e0002 */
[----:B--2---:R-:W2:Y:S01]  /*0080*/  LDG.E.CONSTANT R9, desc[UR4][R2.64] ;  /* 0x0000000402097981 */ /* 0x004ea2000c1e9900 */
[----:B------:R-:W-:Y:S01]  /*0090*/  BSSY.RECONVERGENT B0, `(.L_x_0) ;  /* 0x000000a000007945 */ /* 0x000fe20003800200 */
[----:B---3--:R-:W-:Y:S01]  /*00a0*/  IMAD.WIDE.U32 R4, R7, 0x4, R4 ;  /* 0x0000000407047825 */ /* 0x008fe200078e0004 */
[----:B--2---:R-:W-:-:S13]  /*00b0*/  FSETP.GT.AND P0, PT, R9, RZ, PT ;  /* 0x000000ff0900720b */ /* 0x004fda0003f04000 */
[----:B------:R-:W-:Y:S05]  /*00c0*/  @P0 BRA `(.L_x_1) ;  /* 0x0000000000180947 */ /* 0x000fea0003800000 */
[----:B------:R-:W0:Y:S01]  /*00d0*/  LDC.64 R2, c[0x0][0x380] ;  /* 0x0000e000ff027b82 */ /* 0x000e220000000a00 */
[----:B------:R-:W-:-:S13]  /*00e0*/  ISETP.GE.U32.AND P0, PT, R0, 0x13, PT ;  /* 0x000000130000780c */ /* 0x000fda0003f06070 */
[----:B------:R-:W-:-:S05]  /*00f0*/  @P0 IADD3 R0, PT, PT, R0, -0x13, RZ ;  /* 0xffffffed00000810 */ /* 0x000fca0007ffe0ff */
[----:B0-----:R-:W-:-:S06]  /*0100*/  IMAD.WIDE.U32 R2, R0, 0x4, R2 ;  /* 0x0000000400027825 */ /* 0x001fcc00078e0002 */
[----:B------:R-:W2:Y:S02]  /*0110*/  LDG.E.CONSTANT R2, desc[UR4][R2.64] ;  /* 0x0000000402027981 */ /* 0x000ea4000c1e9900 */
[----:B--2---:R-:W-:-:S07]  /*0120*/  FMUL R9, R9, R2 ;  /* 0x0000000209097220 */ /* 0x004fce0000400000 */
.L_x_1:
[----:B------:R-:W-:Y:S05]  /*0130*/  BSYNC.RECONVERGENT B0 ;  /* 0x0000000000007941 */ /* 0x000fea0003800200 */
.L_x_0:
[----:B------:R-:W-:Y:S01]  /*0140*/  STG.E desc[UR4][R4.64], R9 ;  /* 0x0000000904007986 */ /* 0x000fe2000c101904 */
[----:B------:R-:W-:Y:S05]  /*0150*/  EXIT ;  /* 0x000000000000794d */ /* 0x000fea0003800000 */
.L_x_2:
[----:B------:R-:W-:-:S00]  /*0160*/  BRA `(.L_x_2) ;  /* 0xfffffffc00fc7947 */ /* 0x000fc0000383ffff */
[----:B------:R-:W-:-:S00]  /*0170*/  NOP ;  /* 0x0000000000007918 */ /* 0x000fc00000000000 */
        /* <DEDUP_REMOVED lines=8> */
.L_x_3:


//--------------------- .nv.shared.reserved.0     --------------------------
	.section	.nv.shared.reserved.0,"aw",@nobits
	.weak		__nv_reservedSMEM_offset_0_alias
	.size		__nv_reservedSMEM_offset_0_alias, 0, 64
	.other		__nv_reservedSMEM_offset_0_alias,@"STO_CUDA_RESERVED_SHARED STV_DEFAULT"
__nv_reservedSMEM_offset_0_alias:
	.zero		0
	.zero		64


//--------------------- .nv.constant0.default_function_kernel --------------------------
	.section	.nv.constant0.default_function_kernel,"a",@progbits
	.sectionflags	@""
	.align	4
.nv.constant0.default_function_kernel:
	.zero		920


//--------------------- SYMBOLS --------------------------

	.type		.nv.reservedSmem.offset0,@object
	.size		.nv.reservedSmem.offset0,0x4
